//
// Generated by NVIDIA NVVM Compiler
//
// Compiler Build ID: CL-36424714
// Cuda compilation tools, release 13.0, V13.0.88
// Based on NVVM 20.0.0
//

.version 9.0
.target sm_100
.address_size 64

	// .globl	_Z16juliaValueKernelPviiiffffii

.visible .entry _Z16juliaValueKernelPviiiffffii(
	.param .u64 .ptr .align 1 _Z16juliaValueKernelPviiiffffii_param_0,
	.param .u32 _Z16juliaValueKernelPviiiffffii_param_1,
	.param .u32 _Z16juliaValueKernelPviiiffffii_param_2,
	.param .u32 _Z16juliaValueKernelPviiiffffii_param_3,
	.param .f32 _Z16juliaValueKernelPviiiffffii_param_4,
	.param .f32 _Z16juliaValueKernelPviiiffffii_param_5,
	.param .f32 _Z16juliaValueKernelPviiiffffii_param_6,
	.param .f32 _Z16juliaValueKernelPviiiffffii_param_7,
	.param .u32 _Z16juliaValueKernelPviiiffffii_param_8,
	.param .u32 _Z16juliaValueKernelPviiiffffii_param_9
)
{
	.reg .pred 	%p<7>;
	.reg .b16 	%rs<7>;
	.reg .b32 	%r<24>;
	.reg .b32 	%f<30>;
	.reg .b64 	%rd<5>;

	ld.param.u64 	%rd1, [_Z16juliaValueKernelPviiiffffii_param_0];
	ld.param.u32 	%r5, [_Z16juliaValueKernelPviiiffffii_param_1];
	ld.param.u32 	%r6, [_Z16juliaValueKernelPviiiffffii_param_2];
	ld.param.u32 	%r7, [_Z16juliaValueKernelPviiiffffii_param_3];
	ld.param.f32 	%f8, [_Z16juliaValueKernelPviiiffffii_param_4];
	ld.param.f32 	%f9, [_Z16juliaValueKernelPviiiffffii_param_5];
	ld.param.f32 	%f10, [_Z16juliaValueKernelPviiiffffii_param_6];
	ld.param.f32 	%f11, [_Z16juliaValueKernelPviiiffffii_param_7];
	mov.u32 	%r8, %ctaid.y;
	shl.b32 	%r9, %r8, 4;
	mov.u32 	%r10, %tid.y;
	add.s32 	%r1, %r9, %r10;
	mov.u32 	%r11, %ctaid.x;
	shl.b32 	%r12, %r11, 4;
	mov.u32 	%r13, %tid.x;
	add.s32 	%r2, %r12, %r13;
	setp.ge.s32 	%p1, %r1, %r5;
	setp.ge.s32 	%p2, %r2, %r6;
	or.pred  	%p3, %p1, %p2;
	@%p3 bra 	$L__BB0_6;
	not.b32 	%r14, %r1;
	add.s32 	%r15, %r5, %r14;
	cvt.rn.f32.s32 	%f12, %r15;
	cvt.rn.f32.u32 	%f13, %r1;
	mul.f32 	%f14, %f9, %f13;
	fma.rn.f32 	%f1, %f8, %f12, %f14;
	not.b32 	%r16, %r2;
	add.s32 	%r17, %r6, %r16;
	cvt.rn.f32.s32 	%f15, %r17;
	cvt.rn.f32.s32 	%f16, %r2;
	mul.f32 	%f17, %f11, %f16;
	fma.rn.f32 	%f18, %f10, %f15, %f17;
	add.s32 	%r18, %r6, -1;
	cvt.rn.f32.s32 	%f19, %r18;
	div.rn.f32 	%f29, %f18, %f19;
	setp.lt.s32 	%p4, %r7, 1;
	mov.b16 	%rs2, 0;
	mov.u16 	%rs6, %rs2;
	@%p4 bra 	$L__BB0_5;
	add.s32 	%r20, %r5, -1;
	cvt.rn.f32.u32 	%f20, %r20;
	div.rn.f32 	%f28, %f1, %f20;
	mov.b32 	%r23, 0;
	bra.uni 	$L__BB0_4;
$L__BB0_3:
	add.s32 	%r23, %r23, 1;
	setp.eq.s32 	%p6, %r23, %r7;
	mov.f32 	%f28, %f6;
	mov.u16 	%rs6, %rs2;
	@%p6 bra 	$L__BB0_5;
$L__BB0_4:
	mul.f32 	%f21, %f28, %f28;
	mul.f32 	%f22, %f29, %f29;
	sub.f32 	%f23, %f21, %f22;
	add.f32 	%f6, %f23, 0fBF4CCCCD;
	mul.f32 	%f24, %f29, %f28;
	fma.rn.f32 	%f25, %f29, %f28, %f24;
	add.f32 	%f29, %f25, 0f3E1FBE77;
	mul.f32 	%f26, %f29, %f29;
	fma.rn.f32 	%f27, %f6, %f6, %f26;
	setp.leu.f32 	%p5, %f27, 0f447A0000;
	mov.b16 	%rs6, 255;
	@%p5 bra 	$L__BB0_3;
$L__BB0_5:
	mad.lo.s32 	%r21, %r5, %r2, %r1;
	mul.lo.s32 	%r22, %r21, 3;
	cvt.s64.s32 	%rd2, %r22;
	cvta.to.global.u64 	%rd3, %rd1;
	add.s64 	%rd4, %rd3, %rd2;
	st.global.u8 	[%rd4], %rs6;
	st.global.u8 	[%rd4+1], %rs6;
	mov.b16 	%rs5, 255;
	st.global.u8 	[%rd4+2], %rs5;
$L__BB0_6:
	ret;

}


// ===== COMPILED SASS (sm_100) =====

	.target	sm_100

	.elftype	@"ET_EXEC"


//--------------------- .note.nv.tkinfo           --------------------------
	.section	.note.nv.tkinfo,"",@"SHT_NOTE"
	.sectionflags	@"SHF_NOTE_NV_TKINFO"
	.tkinfo
        /*0018*/ 	.word	0x00000002
        /*0030*/ 	.string	""
        /*0030*/ 	.string	"ptxas"
        /*0030*/ 	.string	"Cuda compilation tools, release 13.0, V13.0.88"
        /*0030*/ 	.string	"Build cuda_13.0.r13.0/compiler.36424714_0"
        /*0030*/ 	.string	"-arch sm_100 -m 64 "



//--------------------- .note.nv.cuinfo           --------------------------
	.section	.note.nv.cuinfo,"",@"SHT_NOTE"
	.sectionflags	@"SHF_NOTE_NV_CUINFO"
        /*0018*/ 	.short	0x0002
        /*001a*/ 	.short	0x0064
        /*001c*/ 	.short	0x0082
	.zero		2


//--------------------- .nv.info                  --------------------------
	.section	.nv.info,"",@"SHT_CUDA_INFO"
	.align	4


	//----- nvinfo : EIATTR_REGCOUNT
	.align		4
        /*0000*/ 	.byte	0x04, 0x2f
        /*0002*/ 	.short	(.L_1 - .L_0)
	.align		4
.L_0:
        /*0004*/ 	.word	index@(_Z16juliaValueKernelPviiiffffii)
        /*0008*/ 	.word	0x00000013


	//----- nvinfo : EIATTR_FRAME_SIZE
	.align		4
.L_1:
        /*000c*/ 	.byte	0x04, 0x11
        /*000e*/ 	.short	(.L_3 - .L_2)
	.align		4
.L_2:
        /*0010*/ 	.word	index@($__internal_0_$__cuda_sm3x_div_rn_noftz_f32_slowpath)
        /*0014*/ 	.word	0x00000000


	//----- nvinfo : EIATTR_FRAME_SIZE
	.align		4
.L_3:
        /*0018*/ 	.byte	0x04, 0x11
        /*001a*/ 	.short	(.L_5 - .L_4)
	.align		4
.L_4:
        /*001c*/ 	.word	index@(_Z16juliaValueKernelPviiiffffii)
        /*0020*/ 	.word	0x00000000


	//----- nvinfo : EIATTR_MIN_STACK_SIZE
	.align		4
.L_5:
        /*0024*/ 	.byte	0x04, 0x12
        /*0026*/ 	.short	(.L_7 - .L_6)
	.align		4
.L_6:
        /*0028*/ 	.word	index@(_Z16juliaValueKernelPviiiffffii)
        /*002c*/ 	.word	0x00000000
.L_7:


//--------------------- .nv.compat                --------------------------
	.section	.nv.compat,"",@"SHT_CUDA_COMPAT_INFO"
	.align	4
        /*0000*/ 	.byte	0x02, 0x09, 0x00, 0x00, 0x02, 0x02, 0x01, 0x00, 0x02, 0x05, 0x05, 0x00, 0x03, 0x07, 0x01, 0x01
        /*0010*/ 	.byte	0x02, 0x03, 0x00, 0x00, 0x02, 0x06, 0x01, 0x00, 0x04, 0x0b, 0x08, 0x00, 0x01, 0x00, 0x00, 0x00
        /*0020*/ 	.byte	0x00, 0x00, 0x00, 0x00


//--------------------- .nv.info._Z16juliaValueKernelPviiiffffii --------------------------
	.section	.nv.info._Z16juliaValueKernelPviiiffffii,"",@"SHT_CUDA_INFO"
	.sectionflags	@""
	.align	4


	//----- nvinfo : EIATTR_CUDA_API_VERSION
	.align		4
        /*0000*/ 	.byte	0x04, 0x37
        /*0002*/ 	.short	(.L_9 - .L_8)
.L_8:
        /*0004*/ 	.word	0x00000082


	//----- nvinfo : EIATTR_KPARAM_INFO
	.align		4
.L_9:
        /*0008*/ 	.byte	0x04, 0x17
        /*000a*/ 	.short	(.L_11 - .L_10)
.L_10:
        /*000c*/ 	.word	0x00000000
        /*0010*/ 	.short	0x0009
        /*0012*/ 	.short	0x0028
        /*0014*/ 	.byte	0x00, 0xf0, 0x11, 0x00


	//----- nvinfo : EIATTR_KPARAM_INFO
	.align		4
.L_11:
        /*0018*/ 	.byte	0x04, 0x17
        /*001a*/ 	.short	(.L_13 - .L_12)
.L_12:
        /*001c*/ 	.word	0x00000000
        /*0020*/ 	.short	0x0008
        /*0022*/ 	.short	0x0024
        /*0024*/ 	.byte	0x00, 0xf0, 0x11, 0x00


	//----- nvinfo : EIATTR_KPARAM_INFO
	.align		4
.L_13:
        /*0028*/ 	.byte	0x04, 0x17
        /*002a*/ 	.short	(.L_15 - .L_14)
.L_14:
        /*002c*/ 	.word	0x00000000
        /*0030*/ 	.short	0x0007
        /*0032*/ 	.short	0x0020
        /*0034*/ 	.byte	0x00, 0xf0, 0x11, 0x00


	//----- nvinfo : EIATTR_KPARAM_INFO
	.align		4
.L_15:
        /*0038*/ 	.byte	0x04, 0x17
        /*003a*/ 	.short	(.L_17 - .L_16)
.L_16:
        /*003c*/ 	.word	0x00000000
        /*0040*/ 	.short	0x0006
        /*0042*/ 	.short	0x001c
        /*0044*/ 	.byte	0x00, 0xf0, 0x11, 0x00


	//----- nvinfo : EIATTR_KPARAM_INFO
	.align		4
.L_17:
        /*0048*/ 	.byte	0x04, 0x17
        /*004a*/ 	.short	(.L_19 - .L_18)
.L_18:
        /*004c*/ 	.word	0x00000000
        /*0050*/ 	.short	0x0005
        /*0052*/ 	.short	0x0018
        /*0054*/ 	.byte	0x00, 0xf0, 0x11, 0x00


	//----- nvinfo : EIATTR_KPARAM_INFO
	.align		4
.L_19:
        /*0058*/ 	.byte	0x04, 0x17
        /*005a*/ 	.short	(.L_21 - .L_20)
.L_20:
        /*005c*/ 	.word	0x00000000
        /*0060*/ 	.short	0x0004
        /*0062*/ 	.short	0x0014
        /*0064*/ 	.byte	0x00, 0xf0, 0x11, 0x00


	//----- nvinfo : EIATTR_KPARAM_INFO
	.align		4
.L_21:
        /*0068*/ 	.byte	0x04, 0x17
        /*006a*/ 	.short	(.L_23 - .L_22)
.L_22:
        /*006c*/ 	.word	0x00000000
        /*0070*/ 	.short	0x0003
        /*0072*/ 	.short	0x0010
        /*0074*/ 	.byte	0x00, 0xf0, 0x11, 0x00


	//----- nvinfo : EIATTR_KPARAM_INFO
	.align		4
.L_23:
        /*0078*/ 	.byte	0x04, 0x17
        /*007a*/ 	.short	(.L_25 - .L_24)
.L_24:
        /*007c*/ 	.word	0x00000000
        /*0080*/ 	.short	0x0002
        /*0082*/ 	.short	0x000c
        /*0084*/ 	.byte	0x00, 0xf0, 0x11, 0x00


	//----- nvinfo : EIATTR_KPARAM_INFO
	.align		4
.L_25:
        /*0088*/ 	.byte	0x04, 0x17
        /*008a*/ 	.short	(.L_27 - .L_26)
.L_26:
        /*008c*/ 	.word	0x00000000
        /*0090*/ 	.short	0x0001
        /*0092*/ 	.short	0x0008
        /*0094*/ 	.byte	0x00, 0xf0, 0x11, 0x00


	//----- nvinfo : EIATTR_KPARAM_INFO
	.align		4
.L_27:
        /*0098*/ 	.byte	0x04, 0x17
        /*009a*/ 	.short	(.L_29 - .L_28)
.L_28:
        /*009c*/ 	.word	0x00000000
        /*00a0*/ 	.short	0x0000
        /*00a2*/ 	.short	0x0000
        /*00a4*/ 	.byte	0x00, 0xf5, 0x21, 0x00


	//----- nvinfo : EIATTR_SPARSE_MMA_MASK
	.align		4
.L_29:
        /*00a8*/ 	.byte	0x03, 0x50
        /*00aa*/ 	.short	0x0000


	//----- nvinfo : EIATTR_MAXREG_COUNT
	.align		4
        /*00ac*/ 	.byte	0x03, 0x1b
        /*00ae*/ 	.short	0x00ff


	//----- nvinfo : EIATTR_MERCURY_ISA_VERSION
	.align		4
        /*00b0*/ 	.byte	0x03, 0x5f
        /*00b2*/ 	.short	0x0101


	//----- nvinfo : EIATTR_VRC_CTA_INIT_COUNT
	.align		4
        /*00b4*/ 	.byte	0x02, 0x4a
	.zero		1
	.zero		1


	//----- nvinfo : EIATTR_EXIT_INSTR_OFFSETS
	.align		4
        /*00b8*/ 	.byte	0x04, 0x1c
        /*00ba*/ 	.short	(.L_31 - .L_30)


	//   ....[0]....
.L_30:
        /*00bc*/ 	.word	0x000000a0


	//   ....[1]....
        /*00c0*/ 	.word	0x000005c0


	//----- nvinfo : EIATTR_CRS_STACK_SIZE
	.align		4
.L_31:
        /*00c4*/ 	.byte	0x04, 0x1e
        /*00c6*/ 	.short	(.L_33 - .L_32)
.L_32:
        /*00c8*/ 	.word	0x00000000


	//----- nvinfo : EIATTR_CBANK_PARAM_SIZE
	.align		4
.L_33:
        /*00cc*/ 	.byte	0x03, 0x19
        /*00ce*/ 	.short	0x002c


	//----- nvinfo : EIATTR_PARAM_CBANK
	.align		4
        /*00d0*/ 	.byte	0x04, 0x0a
        /*00d2*/ 	.short	(.L_35 - .L_34)
	.align		4
.L_34:
        /*00d4*/ 	.word	index@(.nv.constant0._Z16juliaValueKernelPviiiffffii)
        /*00d8*/ 	.short	0x0380
        /*00da*/ 	.short	0x002c


	//----- nvinfo : EIATTR_SW_WAR
	.align		4
.L_35:
        /*00dc*/ 	.byte	0x04, 0x36
        /*00de*/ 	.short	(.L_37 - .L_36)
.L_36:
        /*00e0*/ 	.word	0x00000008
.L_37:


//--------------------- .nv.callgraph             --------------------------
	.section	.nv.callgraph,"",@"SHT_CUDA_CALLGRAPH"
	.align	4
	.sectionentsize	8
	.align		4
        /*0000*/ 	.word	0x00000000
	.align		4
        /*0004*/ 	.word	0xffffffff
	.align		4
        /*0008*/ 	.word	0x00000000
	.align		4
        /*000c*/ 	.word	0xfffffffe
	.align		4
        /*0010*/ 	.word	0x00000000
	.align		4
        /*0014*/ 	.word	0xfffffffd
	.align		4
        /*0018*/ 	.word	0x00000000
	.align		4
        /*001c*/ 	.word	0xfffffffc


//--------------------- .text._Z16juliaValueKernelPviiiffffii --------------------------
	.section	.text._Z16juliaValueKernelPviiiffffii,"ax",@progbits
	.align	128
        .global         _Z16juliaValueKernelPviiiffffii
        .type           _Z16juliaValueKernelPviiiffffii,@function
        .size           _Z16juliaValueKernelPviiiffffii,(.L_x_19 - _Z16juliaValueKernelPviiiffffii)
        .other          _Z16juliaValueKernelPviiiffffii,@"STO_CUDA_ENTRY STV_DEFAULT"
_Z16juliaValueKernelPviiiffffii:
.text._Z16juliaValueKernelPviiiffffii:
[----:B------:R-:W-:Y:S01]  /*0000*/  LDC R1, c[0x0][0x37c] ;  /* 0x0000df00ff017b82 */ /* 0x000fe20000000800 */
[----:B------:R-:W0:Y:S01]  /*0010*/  S2R R5, SR_CTAID.X ;  /* 0x0000000000057919 */ /* 0x000e220000002500 */
[----:B------:R-:W1:Y:S01]  /*0020*/  LDCU.64 UR6, c[0x0][0x388] ;  /* 0x00007100ff0677ac */ /* 0x000e620008000a00 */
[----:B------:R-:W0:Y:S01]  /*0030*/  S2R R0, SR_TID.X ;  /* 0x0000000000007919 */ /* 0x000e220000002100 */
[----:B------:R-:W2:Y:S01]  /*0040*/  S2R R4, SR_CTAID.Y ;  /* 0x0000000000047919 */ /* 0x000ea20000002600 */
[----:B------:R-:W2:Y:S01]  /*0050*/  S2R R3, SR_TID.Y ;  /* 0x0000000000037919 */ /* 0x000ea20000002200 */
[----:B0-----:R-:W-:-:S05]  /*0060*/  IMAD R5, R5, 0x10, R0 ;  /* 0x0000001005057824 */ /* 0x001fca00078e0200 */
[----:B-1----:R-:W-:Y:S01]  /*0070*/  ISETP.GE.AND P0, PT, R5, UR7, PT ;  /* 0x0000000705007c0c */ /* 0x002fe2000bf06270 */
[----:B--2---:R-:W-:-:S05]  /*0080*/  IMAD R4, R4, 0x10, R3 ;  /* 0x0000001004047824 */ /* 0x004fca00078e0203 */
[----:B------:R-:W-:-:S13]  /*0090*/  ISETP.GE.OR P0, PT, R4, UR6, P0 ;  /* 0x0000000604007c0c */ /* 0x000fda0008706670 */
[----:B------:R-:W-:Y:S05]  /*00a0*/  @P0 EXIT ;  /* 0x000000000000094d */ /* 0x000fea0003800000 */
[----:B------:R-:W-:Y:S01]  /*00b0*/  UIADD3 UR4, UPT, UPT, UR7, -0x1, URZ ;  /* 0xffffffff07047890 */ /* 0x000fe2000fffe0ff */
[-C--:B------:R-:W-:Y:S01]  /*00c0*/  LOP3.LUT R0, RZ, R5.reuse, RZ, 0x33, !PT ;  /* 0x00000005ff007212 */ /* 0x080fe200078e33ff */
[----:B------:R-:W0:Y:S01]  /*00d0*/  LDCU UR8, c[0x0][0x3a0] ;  /* 0x00007400ff0877ac */ /* 0x000e220008000800 */
[----:B------:R-:W-:Y:S01]  /*00e0*/  I2FP.F32.S32 R3, R5 ;  /* 0x0000000500037245 */ /* 0x000fe20000201400 */
[----:B------:R-:W-:Y:S02]  /*00f0*/  BSSY.RECONVERGENT B0, `(.L_x_0) ;  /* 0x000001a000007945 */ /* 0x000fe40003800200 */
[----:B------:R-:W-:Y:S01]  /*0100*/  I2FP.F32.S32 R7, UR4 ;  /* 0x0000000400077c45 */ /* 0x000fe20008201400 */
[----:B------:R-:W-:Y:S01]  /*0110*/  VIADD R0, R0, UR7 ;  /* 0x0000000700007c36 */ /* 0x000fe20008000000 */
[----:B------:R-:W1:Y:S02]  /*0120*/  LDCU UR7, c[0x0][0x394] ;  /* 0x00007280ff0777ac */ /* 0x000e640008000800 */
[----:B------:R-:W2:Y:S01]  /*0130*/  MUFU.RCP R6, R7 ;  /* 0x0000000700067308 */ /* 0x000ea20000001000 */
[----:B------:R-:W3:Y:S01]  /*0140*/  LDCU.64 UR4, c[0x0][0x398] ;  /* 0x00007300ff0477ac */ /* 0x000ee20008000a00 */
[----:B------:R-:W-:-:S02]  /*0150*/  I2FP.F32.S32 R2, R0 ;  /* 0x0000000000027245 */ /* 0x000fc40000201400 */
[----:B------:R-:W-:Y:S01]  /*0160*/  LOP3.LUT R0, RZ, R4, RZ, 0x33, !PT ;  /* 0x00000004ff007212 */ /* 0x000fe200078e33ff */
[----:B0-----:R-:W-:-:S04]  /*0170*/  FMUL R3, R3, UR8 ;  /* 0x0000000803037c20 */ /* 0x001fc80008400000 */
[----:B------:R-:W-:-:S05]  /*0180*/  VIADD R0, R0, UR6 ;  /* 0x0000000600007c36 */ /* 0x000fca0008000000 */
[----:B------:R-:W-:Y:S01]  /*0190*/  I2FP.F32.S32 R0, R0 ;  /* 0x0000000000007245 */ /* 0x000fe20000201400 */
[----:B--2---:R-:W-:Y:S01]  /*01a0*/  FFMA R9, -R7, R6, 1 ;  /* 0x3f80000007097423 */ /* 0x004fe20000000106 */
[----:B---3--:R-:W-:-:S03]  /*01b0*/  FFMA R2, R2, UR5, R3 ;  /* 0x0000000502027c23 */ /* 0x008fc60008000003 */
[----:B------:R-:W-:Y:S01]  /*01c0*/  FFMA R9, R6, R9, R6 ;  /* 0x0000000906097223 */ /* 0x000fe20000000006 */
[----:B------:R-:W-:Y:S01]  /*01d0*/  I2FP.F32.U32 R3, R4 ;  /* 0x0000000400037245 */ /* 0x000fe20000201000 */
[----:B------:R-:W0:Y:S02]  /*01e0*/  FCHK P0, R2, R7 ;  /* 0x0000000702007302 */ /* 0x000e240000000000 */
[----:B------:R-:W-:Y:S02]  /*01f0*/  FFMA R6, R2, R9, RZ ;  /* 0x0000000902067223 */ /* 0x000fe400000000ff */
[----:B------:R-:W-:Y:S02]  /*0200*/  FMUL R3, R3, UR4 ;  /* 0x0000000403037c20 */ /* 0x000fe40008400000 */
[----:B------:R-:W-:Y:S02]  /*0210*/  FFMA R8, -R7, R6, R2 ;  /* 0x0000000607087223 */ /* 0x000fe40000000102 */
[----:B-1----:R-:W-:-:S02]  /*0220*/  FFMA R0, R0, UR7, R3 ;  /* 0x0000000700007c23 */ /* 0x002fc40008000003 */
[----:B------:R-:W-:Y:S01]  /*0230*/  FFMA R6, R9, R8, R6 ;  /* 0x0000000809067223 */ /* 0x000fe20000000006 */
[----:B0-----:R-:W-:Y:S06]  /*0240*/  @!P0 BRA `(.L_x_1) ;  /* 0x0000000000108947 */ /* 0x001fec0003800000 */
[----:B------:R-:W-:Y:S01]  /*0250*/  IMAD.MOV.U32 R3, RZ, RZ, R7 ;  /* 0x000000ffff037224 */ /* 0x000fe200078e0007 */
[----:B------:R-:W-:-:S07]  /*0260*/  MOV R8, 0x280 ;  /* 0x0000028000087802 */ /* 0x000fce0000000f00 */
[----:B------:R-:W-:Y:S05]  /*0270*/  CALL.REL.NOINC `($__internal_0_$__cuda_sm3x_div_rn_noftz_f32_slowpath) ;  /* 0x0000000000d47944 */ /* 0x000fea0003c00000 */
[----:B------:R-:W-:-:S07]  /*0280*/  IMAD.MOV.U32 R6, RZ, RZ, R2 ;  /* 0x000000ffff067224 */ /* 0x000fce00078e0002 */
.L_x_1:
[----:B------:R-:W-:Y:S05]  /*0290*/  BSYNC.RECONVERGENT B0 ;  /* 0x0000000000007941 */ /* 0x000fea0003800200 */
.L_x_0:
[----:B------:R-:W0:Y:S01]  /*02a0*/  LDCU UR4, c[0x0][0x390] ;  /* 0x00007200ff0477ac */ /* 0x000e220008000800 */
[----:B------:R-:W-:Y:S01]  /*02b0*/  PRMT R7, RZ, 0x7610, R7 ;  /* 0x00007610ff077816 */ /* 0x000fe20000000007 */
[----:B------:R-:W1:Y:S01]  /*02c0*/  LDCU.64 UR6, c[0x0][0x358] ;  /* 0x00006b00ff0677ac */ /* 0x000e620008000a00 */
[----:B0-----:R-:W-:-:S09]  /*02d0*/  UISETP.GE.AND UP0, UPT, UR4, 0x1, UPT ;  /* 0x000000010400788c */ /* 0x001fd2000bf06270 */
[----:B-1----:R-:W-:Y:S05]  /*02e0*/  BRA.U !UP0, `(.L_x_2) ;  /* 0x00000001088c7547 */ /* 0x002fea000b800000 */
[----:B------:R-:W0:Y:S01]  /*02f0*/  LDCU UR4, c[0x0][0x388] ;  /* 0x00007100ff0477ac */ /* 0x000e220008000800 */
[----:B------:R-:W-:Y:S01]  /*0300*/  BSSY.RECONVERGENT B0, `(.L_x_3) ;  /* 0x000000e000007945 */ /* 0x000fe20003800200 */
[----:B0-----:R-:W-:-:S06]  /*0310*/  UIADD3 UR4, UPT, UPT, UR4, -0x1, URZ ;  /* 0xffffffff04047890 */ /* 0x001fcc000fffe0ff */
[----:B------:R-:W-:-:S04]  /*0320*/  I2FP.F32.U32 R3, UR4 ;  /* 0x0000000400037c45 */ /* 0x000fc80008201000 */
[----:B------:R-:W0:Y:S08]  /*0330*/  MUFU.RCP R2, R3 ;  /* 0x0000000300027308 */ /* 0x000e300000001000 */
[----:B------:R-:W1:Y:S01]  /*0340*/  FCHK P0, R0, R3 ;  /* 0x0000000300007302 */ /* 0x000e620000000000 */
[----:B0-----:R-:W-:-:S04]  /*0350*/  FFMA R7, -R3, R2, 1 ;  /* 0x3f80000003077423 */ /* 0x001fc80000000102 */
[----:B------:R-:W-:-:S04]  /*0360*/  FFMA R7, R2, R7, R2 ;  /* 0x0000000702077223 */ /* 0x000fc80000000002 */
[----:B------:R-:W-:-:S04]  /*0370*/  FFMA R2, R0, R7, RZ ;  /* 0x0000000700027223 */ /* 0x000fc800000000ff */
[----:B------:R-:W-:-:S04]  /*0380*/  FFMA R8, -R3, R2, R0 ;  /* 0x0000000203087223 */ /* 0x000fc80000000100 */
[----:B------:R-:W-:Y:S01]  /*0390*/  FFMA R2, R7, R8, R2 ;  /* 0x0000000807027223 */ /* 0x000fe20000000002 */
[----:B-1----:R-:W-:Y:S06]  /*03a0*/  @!P0 BRA `(.L_x_4) ;  /* 0x00000000000c8947 */ /* 0x002fec0003800000 */
[----:B------:R-:W-:Y:S01]  /*03b0*/  IMAD.MOV.U32 R2, RZ, RZ, R0 ;  /* 0x000000ffff027224 */ /* 0x000fe200078e0000 */
[----:B------:R-:W-:-:S07]  /*03c0*/  MOV R8, 0x3e0 ;  /* 0x000003e000087802 */ /* 0x000fce0000000f00 */
[----:B------:R-:W-:Y:S05]  /*03d0*/  CALL.REL.NOINC `($__internal_0_$__cuda_sm3x_div_rn_noftz_f32_slowpath) ;  /* 0x00000000007c7944 */ /* 0x000fea0003c00000 */
.L_x_4:
[----:B------:R-:W-:Y:S05]  /*03e0*/  BSYNC.RECONVERGENT B0 ;  /* 0x0000000000007941 */ /* 0x000fea0003800200 */
.L_x_3:
[----:B------:R-:W-:Y:S01]  /*03f0*/  BSSY.RECONVERGENT B0, `(.L_x_2) ;  /* 0x0000012000007945 */ /* 0x000fe20003800200 */
[----:B------:R-:W-:Y:S01]  /*0400*/  IMAD.MOV.U32 R8, RZ, RZ, RZ ;  /* 0x000000ffff087224 */ /* 0x000fe200078e00ff */
[----:B------:R-:W0:Y:S06]  /*0410*/  LDCU UR8, c[0x0][0x390] ;  /* 0x00007200ff0877ac */ /* 0x000e2c0008000800 */
.L_x_6:
[-C--:B------:R-:W-:Y:S01]  /*0420*/  FMUL R7, R2, R6.reuse ;  /* 0x0000000602077220 */ /* 0x080fe20000400000 */
[----:B------:R-:W-:-:S03]  /*0430*/  FMUL R3, R6, R6 ;  /* 0x0000000606037220 */ /* 0x000fc60000400000 */
[C---:B------:R-:W-:Y:S01]  /*0440*/  FFMA R7, R2.reuse, R6, R7 ;  /* 0x0000000602077223 */ /* 0x040fe20000000007 */
[----:B------:R-:W-:-:S03]  /*0450*/  FFMA R3, R2, R2, -R3 ;  /* 0x0000000202037223 */ /* 0x000fc60000000803 */
[----:B------:R-:W-:Y:S01]  /*0460*/  FADD R6, R7, 0.15600000321865081787 ;  /* 0x3e1fbe7707067421 */ /* 0x000fe20000000000 */
[----:B------:R-:W-:Y:S01]  /*0470*/  FADD R2, R3, -0.80000001192092895508 ;  /* 0xbf4ccccd03027421 */ /* 0x000fe20000000000 */
[----:B------:R-:W-:Y:S02]  /*0480*/  IMAD.MOV.U32 R7, RZ, RZ, 0xff ;  /* 0x000000ffff077424 */ /* 0x000fe400078e00ff */
[----:B------:R-:W-:-:S04]  /*0490*/  FMUL R0, R6, R6 ;  /* 0x0000000606007220 */ /* 0x000fc80000400000 */
[----:B------:R-:W-:-:S05]  /*04a0*/  FFMA R0, R2, R2, R0 ;  /* 0x0000000202007223 */ /* 0x000fca0000000000 */
[----:B------:R-:W-:-:S13]  /*04b0*/  FSETP.GT.AND P0, PT, R0, 1000, PT ;  /* 0x447a00000000780b */ /* 0x000fda0003f04000 */
[----:B------:R-:W-:Y:S05]  /*04c0*/  @P0 BRA `(.L_x_5) ;  /* 0x0000000000100947 */ /* 0x000fea0003800000 */
[----:B------:R-:W-:-:S05]  /*04d0*/  VIADD R8, R8, 0x1 ;  /* 0x0000000108087836 */ /* 0x000fca0000000000 */
[----:B0-----:R-:W-:-:S13]  /*04e0*/  ISETP.NE.AND P0, PT, R8, UR8, PT ;  /* 0x0000000808007c0c */ /* 0x001fda000bf05270 */
[----:B------:R-:W-:Y:S05]  /*04f0*/  @P0 BRA `(.L_x_6) ;  /* 0xfffffffc00c80947 */ /* 0x000fea000383ffff */
[----:B------:R-:W-:-:S07]  /*0500*/  PRMT R7, RZ, 0x7610, R7 ;  /* 0x00007610ff077816 */ /* 0x000fce0000000007 */
.L_x_5:
[----:B0-----:R-:W-:Y:S05]  /*0510*/  BSYNC.RECONVERGENT B0 ;  /* 0x0000000000007941 */ /* 0x001fea0003800200 */
.L_x_2:
[----:B------:R-:W0:Y:S01]  /*0520*/  LDCU UR9, c[0x0][0x388] ;  /* 0x00007100ff0977ac */ /* 0x000e220008000800 */
[----:B------:R-:W-:Y:S01]  /*0530*/  IMAD.MOV.U32 R0, RZ, RZ, 0xff ;  /* 0x000000ffff007424 */ /* 0x000fe200078e00ff */
[----:B------:R-:W1:Y:S01]  /*0540*/  LDCU.64 UR4, c[0x0][0x380] ;  /* 0x00007000ff0477ac */ /* 0x000e620008000a00 */
[----:B0-----:R-:W-:-:S04]  /*0550*/  IMAD R4, R5, UR9, R4 ;  /* 0x0000000905047c24 */ /* 0x001fc8000f8e0204 */
[----:B------:R-:W-:-:S05]  /*0560*/  IMAD R4, R4, 0x3, RZ ;  /* 0x0000000304047824 */ /* 0x000fca00078e02ff */
[----:B-1----:R-:W-:-:S04]  /*0570*/  IADD3 R2, P0, PT, R4, UR4, RZ ;  /* 0x0000000404027c10 */ /* 0x002fc8000ff1e0ff */
[----:B------:R-:W-:-:S05]  /*0580*/  LEA.HI.X.SX32 R3, R4, UR5, 0x1, P0 ;  /* 0x0000000504037c11 */ /* 0x000fca00080f0eff */
[----:B------:R-:W-:Y:S04]  /*0590*/  STG.E.U8 desc[UR6][R2.64], R7 ;  /* 0x0000000702007986 */ /* 0x000fe8000c101106 */
[----:B------:R-:W-:Y:S04]  /*05a0*/  STG.E.U8 desc[UR6][R2.64+0x1], R7 ;  /* 0x0000010702007986 */ /* 0x000fe8000c101106 */
[----:B------:R-:W-:Y:S01]  /*05b0*/  STG.E.U8 desc[UR6][R2.64+0x2], R0 ;  /* 0x0000020002007986 */ /* 0x000fe2000c101106 */
[----:B------:R-:W-:Y:S05]  /*05c0*/  EXIT ;  /* 0x000000000000794d */ /* 0x000fea0003800000 */
        .weak           $__internal_0_$__cuda_sm3x_div_rn_noftz_f32_slowpath
        .type           $__internal_0_$__cuda_sm3x_div_rn_noftz_f32_slowpath,@function
        .size           $__internal_0_$__cuda_sm3x_div_rn_noftz_f32_slowpath,(.L_x_19 - $__internal_0_$__cuda_sm3x_div_rn_noftz_f32_slowpath)
$__internal_0_$__cuda_sm3x_div_rn_noftz_f32_slowpath:
[----:B------:R-:W-:Y:S01]  /*05d0*/  SHF.R.U32.HI R9, RZ, 0x17, R3 ;  /* 0x00000017ff097819 */ /* 0x000fe20000011603 */
[----:B------:R-:W-:Y:S01]  /*05e0*/  BSSY.RECONVERGENT B1, `(.L_x_7) ;  /* 0x0000062000017945 */ /* 0x000fe20003800200 */
[----:B------:R-:W-:Y:S02]  /*05f0*/  SHF.R.U32.HI R7, RZ, 0x17, R2 ;  /* 0x00000017ff077819 */ /* 0x000fe40000011602 */
[----:B------:R-:W-:Y:S02]  /*0600*/  LOP3.LUT R14, R9, 0xff, RZ, 0xc0, !PT ;  /* 0x000000ff090e7812 */ /* 0x000fe400078ec0ff */
[----:B------:R-:W-:-:S03]  /*0610*/  LOP3.LUT R12, R7, 0xff, RZ, 0xc0, !PT ;  /* 0x000000ff070c7812 */ /* 0x000fc600078ec0ff */
[----:B------:R-:W-:Y:S02]  /*0620*/  VIADD R10, R14, 0xffffffff ;  /* 0xffffffff0e0a7836 */ /* 0x000fe40000000000 */
[----:B------:R-:W-:-:S03]  /*0630*/  VIADD R9, R12, 0xffffffff ;  /* 0xffffffff0c097836 */ /* 0x000fc60000000000 */
[----:B------:R-:W-:-:S04]  /*0640*/  ISETP.GT.U32.AND P0, PT, R10, 0xfd, PT ;  /* 0x000000fd0a00780c */ /* 0x000fc80003f04070 */
[----:B------:R-:W-:-:S13]  /*0650*/  ISETP.GT.U32.OR P0, PT, R9, 0xfd, P0 ;  /* 0x000000fd0900780c */ /* 0x000fda0000704470 */
[----:B------:R-:W-:Y:S01]  /*0660*/  @!P0 IMAD.MOV.U32 R7, RZ, RZ, RZ ;  /* 0x000000ffff078224 */ /* 0x000fe200078e00ff */
[----:B------:R-:W-:Y:S06]  /*0670*/  @!P0 BRA `(.L_x_8) ;  /* 0x00000000005c8947 */ /* 0x000fec0003800000 */
[----:B------:R-:W-:Y:S02]  /*0680*/  FSETP.GTU.FTZ.AND P0, PT, |R2|, +INF , PT ;  /* 0x7f8000000200780b */ /* 0x000fe40003f1c200 */
[----:B------:R-:W-:-:S04]  /*0690*/  FSETP.GTU.FTZ.AND P1, PT, |R3|, +INF , PT ;  /* 0x7f8000000300780b */ /* 0x000fc80003f3c200 */
[----:B------:R-:W-:-:S13]  /*06a0*/  PLOP3.LUT P0, PT, P0, P1, PT, 0xf8, 0x8f ;  /* 0x00000000008f781c */ /* 0x000fda0000703f70 */
[----:B------:R-:W-:Y:S05]  /*06b0*/  @P0 BRA `(.L_x_9) ;  /* 0x00000004004c0947 */ /* 0x000fea0003800000 */
[----:B------:R-:W-:-:S13]  /*06c0*/  LOP3.LUT P0, RZ, R3, 0x7fffffff, R2, 0xc8, !PT ;  /* 0x7fffffff03ff7812 */ /* 0x000fda000780c802 */
[----:B------:R-:W-:Y:S05]  /*06d0*/  @!P0 BRA `(.L_x_10) ;  /* 0x00000004003c8947 */ /* 0x000fea0003800000 */
[C---:B------:R-:W-:Y:S02]  /*06e0*/  FSETP.NEU.FTZ.AND P2, PT, |R2|.reuse, +INF , PT ;  /* 0x7f8000000200780b */ /* 0x040fe40003f5d200 */
[----:B------:R-:W-:Y:S02]  /*06f0*/  FSETP.NEU.FTZ.AND P1, PT, |R3|, +INF , PT ;  /* 0x7f8000000300780b */ /* 0x000fe40003f3d200 */
[----:B------:R-:W-:-:S11]  /*0700*/  FSETP.NEU.FTZ.AND P0, PT, |R2|, +INF , PT ;  /* 0x7f8000000200780b */ /* 0x000fd60003f1d200 */
[----:B------:R-:W-:Y:S05]  /*0710*/  @!P1 BRA !P2, `(.L_x_10) ;  /* 0x00000004002c9947 */ /* 0x000fea0005000000 */
[----:B------:R-:W-:-:S04]  /*0720*/  LOP3.LUT P2, RZ, R2, 0x7fffffff, RZ, 0xc0, !PT ;  /* 0x7fffffff02ff7812 */ /* 0x000fc8000784c0ff */
[----:B------:R-:W-:-:S13]  /*0730*/  PLOP3.LUT P1, PT, P1, P2, PT, 0x2f, 0xf2 ;  /* 0x0000000000f2781c */ /* 0x000fda0000f24577 */
[----:B------:R-:W-:Y:S05]  /*0740*/  @P1 BRA `(.L_x_11) ;  /* 0x0000000400181947 */ /* 0x000fea0003800000 */
[----:B------:R-:W-:-:S04]  /*0750*/  LOP3.LUT P1, RZ, R3, 0x7fffffff, RZ, 0xc0, !PT ;  /* 0x7fffffff03ff7812 */ /* 0x000fc8000782c0ff */
[----:B------:R-:W-:-:S13]  /*0760*/  PLOP3.LUT P0, PT, P0, P1, PT, 0x2f, 0xf2 ;  /* 0x0000000000f2781c */ /* 0x000fda0000702577 */
[----:B------:R-:W-:Y:S05]  /*0770*/  @P0 BRA `(.L_x_12) ;  /* 0x0000000400000947 */ /* 0x000fea0003800000 */
[----:B------:R-:W-:Y:S02]  /*0780*/  ISETP.GE.AND P0, PT, R9, RZ, PT ;  /* 0x000000ff0900720c */ /* 0x000fe40003f06270 */
[----:B------:R-:W-:-:S11]  /*0790*/  ISETP.GE.AND P1, PT, R10, RZ, PT ;  /* 0x000000ff0a00720c */ /* 0x000fd60003f26270 */
[----:B------:R-:W-:Y:S02]  /*07a0*/  @P0 IMAD.MOV.U32 R7, RZ, RZ, RZ ;  /* 0x000000ffff070224 */ /* 0x000fe400078e00ff */
[----:B------:R-:W-:Y:S01]  /*07b0*/  @!P0 FFMA R2, R2, 1.84467440737095516160e+19, RZ ;  /* 0x5f80000002028823 */ /* 0x000fe200000000ff */
[----:B------:R-:W-:Y:S02]  /*07c0*/  @!P0 IMAD.MOV.U32 R7, RZ, RZ, -0x40 ;  /* 0xffffffc0ff078424 */ /* 0x000fe400078e00ff */
[----:B------:R-:W-:Y:S02]  /*07d0*/  @!P1 FFMA R3, R3, 1.84467440737095516160e+19, RZ ;  /* 0x5f80000003039823 */ /* 0x000fe400000000ff */
[----:B------:R-:W-:-:S07]  /*07e0*/  @!P1 VIADD R7, R7, 0x40 ;  /* 0x0000004007079836 */ /* 0x000fce0000000000 */
.L_x_8:
[----:B------:R-:W-:Y:S01]  /*07f0*/  LEA R10, R14, 0xc0800000, 0x17 ;  /* 0xc08000000e0a7811 */ /* 0x000fe200078eb8ff */
[----:B------:R-:W-:Y:S04]  /*0800*/  BSSY.RECONVERGENT B2, `(.L_x_13) ;  /* 0x0000036000027945 */ /* 0x000fe80003800200 */
[----:B------:R-:W-:Y:S02]  /*0810*/  IMAD.IADD R10, R3, 0x1, -R10 ;  /* 0x00000001030a7824 */ /* 0x000fe400078e0a0a */
[----:B------:R-:W-:Y:S02]  /*0820*/  VIADD R3, R12, 0xffffff81 ;  /* 0xffffff810c037836 */ /* 0x000fe40000000000 */
[----:B------:R0:W1:Y:S01]  /*0830*/  MUFU.RCP R9, R10 ;  /* 0x0000000a00097308 */ /* 0x0000620000001000 */
[----:B------:R-:W-:Y:S01]  /*0840*/  FADD.FTZ R11, -R10, -RZ ;  /* 0x800000ff0a0b7221 */ /* 0x000fe20000010100 */
[C---:B------:R-:W-:Y:S01]  /*0850*/  IMAD R2, R3.reuse, -0x800000, R2 ;  /* 0xff80000003027824 */ /* 0x040fe200078e0202 */
[----:B0-----:R-:W-:-:S05]  /*0860*/  IADD3 R10, PT, PT, R3, 0x7f, -R14 ;  /* 0x0000007f030a7810 */ /* 0x001fca0007ffe80e */
[----:B------:R-:W-:Y:S02]  /*0870*/  IMAD.IADD R10, R10, 0x1, R7 ;  /* 0x000000010a0a7824 */ /* 0x000fe400078e0207 */
[----:B-1----:R-:W-:-:S04]  /*0880*/  FFMA R12, R9, R11, 1 ;  /* 0x3f800000090c7423 */ /* 0x002fc8000000000b */
[----:B------:R-:W-:-:S04]  /*0890*/  FFMA R16, R9, R12, R9 ;  /* 0x0000000c09107223 */ /* 0x000fc80000000009 */
[----:B------:R-:W-:-:S04]  /*08a0*/  FFMA R9, R2, R16, RZ ;  /* 0x0000001002097223 */ /* 0x000fc800000000ff */
[----:B------:R-:W-:-:S04]  /*08b0*/  FFMA R12, R11, R9, R2 ;  /* 0x000000090b0c7223 */ /* 0x000fc80000000002 */
[----:B------:R-:W-:-:S04]  /*08c0*/  FFMA R9, R16, R12, R9 ;  /* 0x0000000c10097223 */ /* 0x000fc80000000009 */
[----:B------:R-:W-:-:S04]  /*08d0*/  FFMA R12, R11, R9, R2 ;  /* 0x000000090b0c7223 */ /* 0x000fc80000000002 */
[----:B------:R-:W-:-:S05]  /*08e0*/  FFMA R2, R16, R12, R9 ;  /* 0x0000000c10027223 */ /* 0x000fca0000000009 */
[----:B------:R-:W-:-:S04]  /*08f0*/  SHF.R.U32.HI R3, RZ, 0x17, R2 ;  /* 0x00000017ff037819 */ /* 0x000fc80000011602 */
[----:B------:R-:W-:-:S05]  /*0900*/  LOP3.LUT R3, R3, 0xff, RZ, 0xc0, !PT ;  /* 0x000000ff03037812 */ /* 0x000fca00078ec0ff */
[----:B------:R-:W-:-:S04]  /*0910*/  IMAD.IADD R11, R3, 0x1, R10 ;  /* 0x00000001030b7824 */ /* 0x000fc800078e020a */
[----:B------:R-:W-:-:S05]  /*0920*/  VIADD R3, R11, 0xffffffff ;  /* 0xffffffff0b037836 */ /* 0x000fca0000000000 */
[----:B------:R-:W-:-:S13]  /*0930*/  ISETP.GE.U32.AND P0, PT, R3, 0xfe, PT ;  /* 0x000000fe0300780c */ /* 0x000fda0003f06070 */
[----:B------:R-:W-:Y:S05]  /*0940*/  @!P0 BRA `(.L_x_14) ;  /* 0x0000000000808947 */ /* 0x000fea0003800000 */
[----:B------:R-:W-:-:S13]  /*0950*/  ISETP.GT.AND P0, PT, R11, 0xfe, PT ;  /* 0x000000fe0b00780c */ /* 0x000fda0003f04270 */
[----:B------:R-:W-:Y:S05]  /*0960*/  @P0 BRA `(.L_x_15) ;  /* 0x00000000006c0947 */ /* 0x000fea0003800000 */
[----:B------:R-:W-:-:S13]  /*0970*/  ISETP.GE.AND P0, PT, R11, 0x1, PT ;  /* 0x000000010b00780c */ /* 0x000fda0003f06270 */
[----:B------:R-:W-:Y:S05]  /*0980*/  @P0 BRA `(.L_x_16) ;  /* 0x0000000000740947 */ /* 0x000fea0003800000 */
[----:B------:R-:W-:Y:S02]  /*0990*/  ISETP.GE.AND P0, PT, R11, -0x18, PT ;  /* 0xffffffe80b00780c */ /* 0x000fe40003f06270 */
[----:B------:R-:W-:-:S11]  /*09a0*/  LOP3.LUT R2, R2, 0x80000000, RZ, 0xc0, !PT ;  /* 0x8000000002027812 */ /* 0x000fd600078ec0ff */
[----:B------:R-:W-:Y:S05]  /*09b0*/  @!P0 BRA `(.L_x_16) ;  /* 0x0000000000688947 */ /* 0x000fea0003800000 */
[CCC-:B------:R-:W-:Y:S01]  /*09c0*/  FFMA.RZ R3, R16.reuse, R12.reuse, R9.reuse ;  /* 0x0000000c10037223 */ /* 0x1c0fe2000000c009 */
[CCC-:B------:R-:W-:Y:S01]  /*09d0*/  FFMA.RM R10, R16.reuse, R12.reuse, R9.reuse ;  /* 0x0000000c100a7223 */ /* 0x1c0fe20000004009 */
[C---:B------:R-:W-:Y:S02]  /*09e0*/  ISETP.NE.AND P2, PT, R11.reuse, RZ, PT ;  /* 0x000000ff0b00720c */ /* 0x040fe40003f45270 */
[----:B------:R-:W-:Y:S02]  /*09f0*/  ISETP.NE.AND P1, PT, R11, RZ, PT ;  /* 0x000000ff0b00720c */ /* 0x000fe40003f25270 */
[----:B------:R-:W-:Y:S01]  /*0a00*/  LOP3.LUT R7, R3, 0x7fffff, RZ, 0xc0, !PT ;  /* 0x007fffff03077812 */ /* 0x000fe200078ec0ff */
[----:B------:R-:W-:Y:S01]  /*0a10*/  FFMA.RP R3, R16, R12, R9 ;  /* 0x0000000c10037223 */ /* 0x000fe20000008009 */
[----:B------:R-:W-:Y:S02]  /*0a20*/  VIADD R12, R11, 0x20 ;  /* 0x000000200b0c7836 */ /* 0x000fe40000000000 */
[----:B------:R-:W-:Y:S01]  /*0a30*/  LOP3.LUT R7, R7, 0x800000, RZ, 0xfc, !PT ;  /* 0x0080000007077812 */ /* 0x000fe200078efcff */
[----:B------:R-:W-:Y:S01]  /*0a40*/  IMAD.MOV R9, RZ, RZ, -R11 ;  /* 0x000000ffff097224 */ /* 0x000fe200078e0a0b */
[----:B------:R-:W-:-:S02]  /*0a50*/  FSETP.NEU.FTZ.AND P0, PT, R3, R10, PT ;  /* 0x0000000a0300720b */ /* 0x000fc40003f1d000 */
[----:B------:R-:W-:Y:S02]  /*0a60*/  SHF.L.U32 R12, R7, R12, RZ ;  /* 0x0000000c070c7219 */ /* 0x000fe400000006ff */
[----:B------:R-:W-:Y:S02]  /*0a70*/  SEL R10, R9, RZ, P2 ;  /* 0x000000ff090a7207 */ /* 0x000fe40001000000 */
[----:B------:R-:W-:Y:S02]  /*0a80*/  ISETP.NE.AND P1, PT, R12, RZ, P1 ;  /* 0x000000ff0c00720c */ /* 0x000fe40000f25270 */
[----:B------:R-:W-:Y:S02]  /*0a90*/  SHF.R.U32.HI R10, RZ, R10, R7 ;  /* 0x0000000aff0a7219 */ /* 0x000fe40000011607 */
[----:B------:R-:W-:Y:S02]  /*0aa0*/  PLOP3.LUT P0, PT, P0, P1, PT, 0xf8, 0x8f ;  /* 0x00000000008f781c */ /* 0x000fe40000703f70 */
[----:B------:R-:W-:-:S02]  /*0ab0*/  SHF.R.U32.HI R12, RZ, 0x1, R10 ;  /* 0x00000001ff0c7819 */ /* 0x000fc4000001160a */
[----:B------:R-:W-:-:S04]  /*0ac0*/  SEL R3, RZ, 0x1, !P0 ;  /* 0x00000001ff037807 */ /* 0x000fc80004000000 */
[----:B------:R-:W-:-:S04]  /*0ad0*/  LOP3.LUT R3, R3, 0x1, R12, 0xf8, !PT ;  /* 0x0000000103037812 */ /* 0x000fc800078ef80c */
[----:B------:R-:W-:-:S05]  /*0ae0*/  LOP3.LUT R3, R3, R10, RZ, 0xc0, !PT ;  /* 0x0000000a03037212 */ /* 0x000fca00078ec0ff */
[----:B------:R-:W-:-:S05]  /*0af0*/  IMAD.IADD R3, R12, 0x1, R3 ;  /* 0x000000010c037824 */ /* 0x000fca00078e0203 */
[----:B------:R-:W-:Y:S01]  /*0b00*/  LOP3.LUT R2, R3, R2, RZ, 0xfc, !PT ;  /* 0x0000000203027212 */ /* 0x000fe200078efcff */
[----:B------:R-:W-:Y:S06]  /*0b10*/  BRA `(.L_x_16) ;  /* 0x0000000000107947 */ /* 0x000fec0003800000 */
.L_x_15:
[----:B------:R-:W-:-:S04]  /*0b20*/  LOP3.LUT R2, R2, 0x80000000, RZ, 0xc0, !PT ;  /* 0x8000000002027812 */ /* 0x000fc800078ec0ff */
[----:B------:R-:W-:Y:S01]  /*0b30*/  LOP3.LUT R2, R2, 0x7f800000, RZ, 0xfc, !PT ;  /* 0x7f80000002027812 */ /* 0x000fe200078efcff */
[----:B------:R-:W-:Y:S06]  /*0b40*/  BRA `(.L_x_16) ;  /* 0x0000000000047947 */ /* 0x000fec0003800000 */
.L_x_14:
[----:B------:R-:W-:-:S07]  /*0b50*/  IMAD R2, R10, 0x800000, R2 ;  /* 0x008000000a027824 */ /* 0x000fce00078e0202 */
.L_x_16:
[----:B------:R-:W-:Y:S05]  /*0b60*/  BSYNC.RECONVERGENT B2 ;  /* 0x0000000000027941 */ /* 0x000fea0003800200 */
.L_x_13:
[----:B------:R-:W-:Y:S05]  /*0b70*/  BRA `(.L_x_17) ;  /* 0x0000000000207947 */ /* 0x000fea0003800000 */
.L_x_12:
[----:B------:R-:W-:-:S04]  /*0b80*/  LOP3.LUT R2, R3, 0x80000000, R2, 0x48, !PT ;  /* 0x8000000003027812 */ /* 0x000fc800078e4802 */
[----:B------:R-:W-:Y:S01]  /*0b90*/  LOP3.LUT R2, R2, 0x7f800000, RZ, 0xfc, !PT ;  /* 0x7f80000002027812 */ /* 0x000fe200078efcff */
[----:B------:R-:W-:Y:S06]  /*0ba0*/  BRA `(.L_x_17) ;  /* 0x0000000000147947 */ /* 0x000fec0003800000 */
.L_x_11:
[----:B------:R-:W-:Y:S01]  /*0bb0*/  LOP3.LUT R2, R3, 0x80000000, R2, 0x48, !PT ;  /* 0x8000000003027812 */ /* 0x000fe200078e4802 */
[----:B------:R-:W-:Y:S06]  /*0bc0*/  BRA `(.L_x_17) ;  /* 0x00000000000c7947 */ /* 0x000fec0003800000 */
.L_x_10:
[----:B------:R-:W0:Y:S01]  /*0bd0*/  MUFU.RSQ R2, -QNAN ;  /* 0xffc0000000027908 */ /* 0x000e220000001400 */
[----:B------:R-:W-:Y:S05]  /*0be0*/  BRA `(.L_x_17) ;  /* 0x0000000000047947 */ /* 0x000fea0003800000 */
.L_x_9:
[----:B------:R-:W-:-:S07]  /*0bf0*/  FADD.FTZ R2, R2, R3 ;  /* 0x0000000302027221 */ /* 0x000fce0000010000 */
.L_x_17:
[----:B------:R-:W-:Y:S05]  /*0c00*/  BSYNC.RECONVERGENT B1 ;  /* 0x0000000000017941 */ /* 0x000fea0003800200 */
.L_x_7:
[----:B------:R-:W-:-:S04]  /*0c10*/  IMAD.MOV.U32 R9, RZ, RZ, 0x0 ;  /* 0x00000000ff097424 */ /* 0x000fc800078e00ff */
[----:B0-----:R-:W-:Y:S05]  /*0c20*/  RET.REL.NODEC R8 `(_Z16juliaValueKernelPviiiffffii) ;  /* 0xfffffff008f47950 */ /* 0x001fea0003c3ffff */
.L_x_18:
[----:B------:R-:W-:-:S00]  /*0c30*/  BRA `(.L_x_18) ;  /* 0xfffffffc00fc7947 */ /* 0x000fc0000383ffff */
[----:B------:R-:W-:-:S00]  /*0c40*/  NOP ;  /* 0x0000000000007918 */ /* 0x000fc00000000000 */
        /* <DEDUP_REMOVED lines=11> */
.L_x_19:


//--------------------- .nv.shared.reserved.0     --------------------------
	.section	.nv.shared.reserved.0,"aw",@nobits
	.weak		__nv_reservedSMEM_offset_0_alias
	.size		__nv_reservedSMEM_offset_0_alias, 0, 64
	.other		__nv_reservedSMEM_offset_0_alias,@"STO_CUDA_RESERVED_SHARED STV_DEFAULT"
__nv_reservedSMEM_offset_0_alias:
	.zero		0
	.zero		64


//--------------------- .nv.constant0._Z16juliaValueKernelPviiiffffii --------------------------
	.section	.nv.constant0._Z16juliaValueKernelPviiiffffii,"a",@progbits
	.sectionflags	@""
	.align	4
.nv.constant0._Z16juliaValueKernelPviiiffffii:
	.zero		940


//--------------------- SYMBOLS --------------------------

	.type		.nv.reservedSmem.offset0,@object
	.size		.nv.reservedSmem.offset0,0x4
